	.headerflags	@"EF_CUDA_TEXMODE_UNIFIED EF_CUDA_64BIT_ADDRESS EF_CUDA_ACCELERATORS EF_CUDA_SM90 EF_CUDA_VIRTUAL_SM(EF_CUDA_SM90)"
	.elftype	@"ET_EXEC"


//--------------------- .nv.info                  --------------------------
	.section	.nv.info,"",@"SHT_CUDA_INFO"
	.align	4


	//----- nvinfo : EIATTR_REGCOUNT
	.align		4
        /*0000*/ 	.byte	0x04, 0x2f
        /*0002*/ 	.short	(.L_3 - .L_2)
	.align		4
.L_2:
        /*0004*/ 	.word	index@(triton_poi_fused_cat_4)
        /*0008*/ 	.word	0x00000020


	//----- nvinfo : EIATTR_MIN_STACK_SIZE
	.align		4
.L_3:
        /*000c*/ 	.byte	0x04, 0x12
        /*000e*/ 	.short	(.L_5 - .L_4)
	.align		4
.L_4:
        /*0010*/ 	.word	index@(triton_poi_fused_cat_4)
        /*0014*/ 	.word	0x00000000


	//----- nvinfo : EIATTR_FRAME_SIZE
	.align		4
.L_5:
        /*0018*/ 	.byte	0x04, 0x11
        /*001a*/ 	.short	(.L_7 - .L_6)
	.align		4
.L_6:
        /*001c*/ 	.word	index@(triton_poi_fused_cat_4)
        /*0020*/ 	.word	0x00000000


	//----- nvinfo : EIATTR_MIN_STACK_SIZE
	.align		4
.L_7:
        /*0024*/ 	.byte	0x04, 0x12
        /*0026*/ 	.short	(.L_9 - .L_8)
	.align		4
.L_8:
        /*0028*/ 	.word	index@(triton_poi_fused_cat_4)
        /*002c*/ 	.word	0x00000000
.L_9:


//--------------------- .nv.info.triton_poi_fused_cat_4 --------------------------
	.section	.nv.info.triton_poi_fused_cat_4,"",@"SHT_CUDA_INFO"
	.sectionflags	@""
	.align	4


	//----- nvinfo : EIATTR_CUDA_API_VERSION
	.align		4
        /*0000*/ 	.byte	0x04, 0x37
        /*0002*/ 	.short	(.L_11 - .L_10)
.L_10:
        /*0004*/ 	.word	0x0000007c


	//----- nvinfo : EIATTR_KPARAM_INFO
	.align		4
.L_11:
        /*0008*/ 	.byte	0x04, 0x17
        /*000a*/ 	.short	(.L_13 - .L_12)
.L_12:
        /*000c*/ 	.word	0x00000000
        /*0010*/ 	.short	0x000b
        /*0012*/ 	.short	0x0058
        /*0014*/ 	.byte	0x00, 0xf0, 0x11, 0x00


	//----- nvinfo : EIATTR_KPARAM_INFO
	.align		4
.L_13:
        /*0018*/ 	.byte	0x04, 0x17
        /*001a*/ 	.short	(.L_15 - .L_14)
.L_14:
        /*001c*/ 	.word	0x00000000
        /*0020*/ 	.short	0x000a
        /*0022*/ 	.short	0x0050
        /*0024*/ 	.byte	0x00, 0xf4, 0x21, 0x00


	//----- nvinfo : EIATTR_KPARAM_INFO
	.align		4
.L_15:
        /*0028*/ 	.byte	0x04, 0x17
        /*002a*/ 	.short	(.L_17 - .L_16)
.L_16:
        /*002c*/ 	.word	0x00000000
        /*0030*/ 	.short	0x0009
        /*0032*/ 	.short	0x0048
        /*0034*/ 	.byte	0x00, 0xf4, 0x21, 0x00


	//----- nvinfo : EIATTR_KPARAM_INFO
	.align		4
.L_17:
        /*0038*/ 	.byte	0x04, 0x17
        /*003a*/ 	.short	(.L_19 - .L_18)
.L_18:
        /*003c*/ 	.word	0x00000000
        /*0040*/ 	.short	0x0008
        /*0042*/ 	.short	0x0040
        /*0044*/ 	.byte	0x00, 0xf4, 0x21, 0x00


	//----- nvinfo : EIATTR_KPARAM_INFO
	.align		4
.L_19:
        /*0048*/ 	.byte	0x04, 0x17
        /*004a*/ 	.short	(.L_21 - .L_20)
.L_20:
        /*004c*/ 	.word	0x00000000
        /*0050*/ 	.short	0x0007
        /*0052*/ 	.short	0x0038
        /*0054*/ 	.byte	0x00, 0xf4, 0x21, 0x00


	//----- nvinfo : EIATTR_KPARAM_INFO
	.align		4
.L_21:
        /*0058*/ 	.byte	0x04, 0x17
        /*005a*/ 	.short	(.L_23 - .L_22)
.L_22:
        /*005c*/ 	.word	0x00000000
        /*0060*/ 	.short	0x0006
        /*0062*/ 	.short	0x0030
        /*0064*/ 	.byte	0x00, 0xf4, 0x21, 0x00


	//----- nvinfo : EIATTR_KPARAM_INFO
	.align		4
.L_23:
        /*0068*/ 	.byte	0x04, 0x17
        /*006a*/ 	.short	(.L_25 - .L_24)
.L_24:
        /*006c*/ 	.word	0x00000000
        /*0070*/ 	.short	0x0005
        /*0072*/ 	.short	0x0028
        /*0074*/ 	.byte	0x00, 0xf4, 0x21, 0x00


	//----- nvinfo : EIATTR_KPARAM_INFO
	.align		4
.L_25:
        /*0078*/ 	.byte	0x04, 0x17
        /*007a*/ 	.short	(.L_27 - .L_26)
.L_26:
        /*007c*/ 	.word	0x00000000
        /*0080*/ 	.short	0x0004
        /*0082*/ 	.short	0x0020
        /*0084*/ 	.byte	0x00, 0xf4, 0x21, 0x00


	//----- nvinfo : EIATTR_KPARAM_INFO
	.align		4
.L_27:
        /*0088*/ 	.byte	0x04, 0x17
        /*008a*/ 	.short	(.L_29 - .L_28)
.L_28:
        /*008c*/ 	.word	0x00000000
        /*0090*/ 	.short	0x0003
        /*0092*/ 	.short	0x0018
        /*0094*/ 	.byte	0x00, 0xf4, 0x21, 0x00


	//----- nvinfo : EIATTR_KPARAM_INFO
	.align		4
.L_29:
        /*0098*/ 	.byte	0x04, 0x17
        /*009a*/ 	.short	(.L_31 - .L_30)
.L_30:
        /*009c*/ 	.word	0x00000000
        /*00a0*/ 	.short	0x0002
        /*00a2*/ 	.short	0x0010
        /*00a4*/ 	.byte	0x00, 0xf4, 0x21, 0x00


	//----- nvinfo : EIATTR_KPARAM_INFO
	.align		4
.L_31:
        /*00a8*/ 	.byte	0x04, 0x17
        /*00aa*/ 	.short	(.L_33 - .L_32)
.L_32:
        /*00ac*/ 	.word	0x00000000
        /*00b0*/ 	.short	0x0001
        /*00b2*/ 	.short	0x0008
        /*00b4*/ 	.byte	0x00, 0xf4, 0x21, 0x00


	//----- nvinfo : EIATTR_KPARAM_INFO
	.align		4
.L_33:
        /*00b8*/ 	.byte	0x04, 0x17
        /*00ba*/ 	.short	(.L_35 - .L_34)
.L_34:
        /*00bc*/ 	.word	0x00000000
        /*00c0*/ 	.short	0x0000
        /*00c2*/ 	.short	0x0000
        /*00c4*/ 	.byte	0x00, 0xf4, 0x21, 0x00


	//----- nvinfo : EIATTR_SPARSE_MMA_MASK
	.align		4
.L_35:
        /*00c8*/ 	.byte	0x03, 0x50
        /*00ca*/ 	.short	0x0000


	//----- nvinfo : EIATTR_MAXREG_COUNT
	.align		4
        /*00cc*/ 	.byte	0x03, 0x1b
        /*00ce*/ 	.short	0x00ff


	//----- nvinfo : EIATTR_EXIT_INSTR_OFFSETS
	.align		4
        /*00d0*/ 	.byte	0x04, 0x1c
        /*00d2*/ 	.short	(.L_37 - .L_36)


	//   ....[0]....
.L_36:
        /*00d4*/ 	.word	0x00000b40


	//   ....[1]....
        /*00d8*/ 	.word	0x00000b60


	//----- nvinfo : EIATTR_REQNTID
	.align		4
.L_37:
        /*00dc*/ 	.byte	0x04, 0x10
        /*00de*/ 	.short	(.L_39 - .L_38)
.L_38:
        /*00e0*/ 	.word	0x00000100
        /*00e4*/ 	.word	0x00000001
        /*00e8*/ 	.word	0x00000001


	//----- nvinfo : EIATTR_CBANK_PARAM_SIZE
	.align		4
.L_39:
        /*00ec*/ 	.byte	0x03, 0x19
        /*00ee*/ 	.short	0x005c


	//----- nvinfo : EIATTR_PARAM_CBANK
	.align		4
        /*00f0*/ 	.byte	0x04, 0x0a
        /*00f2*/ 	.short	(.L_41 - .L_40)
	.align		4
.L_40:
        /*00f4*/ 	.word	index@(.nv.constant0.triton_poi_fused_cat_4)
        /*00f8*/ 	.short	0x0210
        /*00fa*/ 	.short	0x005c


	//----- nvinfo : EIATTR_SW_WAR
	.align		4
.L_41:
        /*00fc*/ 	.byte	0x04, 0x36
        /*00fe*/ 	.short	(.L_43 - .L_42)
.L_42:
        /*0100*/ 	.word	0x00000008
.L_43:


//--------------------- .nv.callgraph             --------------------------
	.section	.nv.callgraph,"",@"SHT_CUDA_CALLGRAPH"
	.align	4
	.sectionentsize	8
	.align		4
        /*0000*/ 	.word	0x00000000
	.align		4
        /*0004*/ 	.word	0xffffffff
	.align		4
        /*0008*/ 	.word	0x00000000
	.align		4
        /*000c*/ 	.word	0xfffffffe
	.align		4
        /*0010*/ 	.word	0x00000000
	.align		4
        /*0014*/ 	.word	0xfffffffd
	.align		4
        /*0018*/ 	.word	0x00000000
	.align		4
        /*001c*/ 	.word	0xfffffffc


//--------------------- .nv.constant4             --------------------------
	.section	.nv.constant4,"a",@progbits
	.align	8
	.align		8
.nv.constant4:
        /*0000*/ 	.dword	_$_str
	.align		8
        /*0008*/ 	.dword	_$_str_$_2


//--------------------- .text.triton_poi_fused_cat_4 --------------------------
	.section	.text.triton_poi_fused_cat_4,"ax",@progbits
	.align	128
        .global         triton_poi_fused_cat_4
        .type           triton_poi_fused_cat_4,@function
        .size           triton_poi_fused_cat_4,(.L_x_1 - triton_poi_fused_cat_4)
        .other          triton_poi_fused_cat_4,@"STO_CUDA_ENTRY STV_DEFAULT"
triton_poi_fused_cat_4:
.text.triton_poi_fused_cat_4:
[----:B------:R-:W0:Y:S01]  /*0000*/  LDC R1, c[0x0][0x28] ;  /* 0x00000a00ff017b82 */ /* 0x000e220000000800 */
[----:B------:R-:W1:Y:S01]  /*0010*/  S2R R0, SR_TID.X ;  /* 0x0000000000007919 */ /* 0x000e620000002100 */
[----:B------:R-:W-:-:S06]  /*0020*/  IMAD.MOV.U32 R12, RZ, RZ, RZ ;  /* 0x000000ffff0c7224 */ /* 0x000fcc00078e00ff */
[----:B------:R-:W2:Y:S01]  /*0030*/  LDC.64 R8, c[0x0][0x220] ;  /* 0x00008800ff087b82 */ /* 0x000ea20000000a00 */
[----:B------:R-:W-:Y:S01]  /*0040*/  IMAD.MOV.U32 R2, RZ, RZ, RZ ;  /* 0x000000ffff027224 */ /* 0x000fe200078e00ff */
[----:B------:R-:W3:Y:S01]  /*0050*/  S2R R13, SR_CTAID.X ;  /* 0x00000000000d7919 */ /* 0x000ee20000002500 */
[----:B------:R-:W-:-:S05]  /*0060*/  ULDC.64 UR4, c[0x0][0x208] ;  /* 0x0000820000047ab9 */ /* 0x000fca0000000a00 */
[----:B------:R-:W4:Y:S01]  /*0070*/  LDC.64 R10, c[0x0][0x248] ;  /* 0x00009200ff0a7b82 */ /* 0x000f220000000a00 */
[----:B------:R-:W-:Y:S01]  /*0080*/  CS2R R22, SRZ ;  /* 0x0000000000167805 */ /* 0x000fe2000001ff00 */
[----:B------:R-:W-:Y:S01]  /*0090*/  HFMA2.MMA R6, -RZ, RZ, 0, 0 ;  /* 0x00000000ff067435 */ /* 0x000fe200000001ff */
[----:B------:R-:W-:-:S05]  /*00a0*/  ULDC.64 UR6, c[0x0][0x238] ;  /* 0x00008e0000067ab9 */ /* 0x000fca0000000a00 */
[----:B------:R-:W5:Y:S08]  /*00b0*/  LDC.64 R28, c[0x0][0x210] ;  /* 0x00008400ff1c7b82 */ /* 0x000f700000000a00 */
[----:B------:R-:W2:Y:S01]  /*00c0*/  LDC.64 R18, c[0x0][0x218] ;  /* 0x00008600ff127b82 */ /* 0x000ea20000000a00 */
[----:B-1----:R-:W-:-:S07]  /*00d0*/  IMAD.SHL.U32 R0, R0, 0x2, RZ ;  /* 0x0000000200007824 */ /* 0x002fce00078e00ff */
[----:B------:R-:W1:Y:S01]  /*00e0*/  LDC.64 R20, c[0x0][0x240] ;  /* 0x00009000ff147b82 */ /* 0x000e620000000a00 */
[----:B------:R-:W-:-:S05]  /*00f0*/  LOP3.LUT R0, R0, 0x1fe, RZ, 0xc0, !PT ;  /* 0x000001fe00007812 */ /* 0x000fca00078ec0ff */
[----:B---3--:R-:W-:-:S04]  /*0100*/  IMAD R13, R13, 0x200, R0 ;  /* 0x000002000d0d7824 */ /* 0x008fc800078e0200 */
[C---:B------:R-:W-:Y:S01]  /*0110*/  IMAD.HI R0, R13.reuse, -0x779bd671, R12 ;  /* 0x8864298f0d007827 */ /* 0x040fe200078e020c */
[----:B------:R-:W-:-:S04]  /*0120*/  ISETP.GE.AND P0, PT, R13, 0x2d0c00, PT ;  /* 0x002d0c000d00780c */ /* 0x000fc80003f06270 */
[----:B------:R-:W-:-:S04]  /*0130*/  SHF.R.U32.HI R3, RZ, 0x1f, R0 ;  /* 0x0000001fff037819 */ /* 0x000fc80000011600 */
[----:B------:R-:W-:-:S05]  /*0140*/  LEA.HI.SX32 R3, R0, R3, 0x15 ;  /* 0x0000000300037211 */ /* 0x000fca00078faaff */
[----:B------:R-:W-:-:S05]  /*0150*/  IMAD.HI R0, R3, 0x2aaaaaab, RZ ;  /* 0x2aaaaaab03007827 */ /* 0x000fca00078e02ff */
[----:B------:R-:W-:-:S04]  /*0160*/  SHF.R.U32.HI R5, RZ, 0x1f, R0 ;  /* 0x0000001fff057819 */ /* 0x000fc80000011600 */
[----:B------:R-:W-:-:S05]  /*0170*/  LEA.HI R0, R0, R5, RZ, 0x1b ;  /* 0x0000000500007211 */ /* 0x000fca00078fd8ff */
[----:B------:R-:W-:-:S04]  /*0180*/  IMAD R25, R0, -0xc0, R3 ;  /* 0xffffff4000197824 */ /* 0x000fc800078e0203 */
[C---:B--2---:R-:W-:Y:S01]  /*0190*/  IMAD.WIDE R8, R25.reuse, 0x4, R8 ;  /* 0x0000000419087825 */ /* 0x044fe200078e0208 */
[----:B------:R-:W-:-:S04]  /*01a0*/  ISETP.GE.AND P1, PT, R25, 0x60, PT ;  /* 0x000000601900780c */ /* 0x000fc80003f26270 */
[----:B------:R-:W-:Y:S02]  /*01b0*/  ISETP.LT.AND P3, PT, R13, 0x2d0c00, !P1 ;  /* 0x002d0c000d00780c */ /* 0x000fe40004f61270 */
[----:B------:R-:W-:-:S11]  /*01c0*/  ISETP.GT.AND P2, PT, R25, 0x5f, !P0 ;  /* 0x0000005f1900780c */ /* 0x000fd60004744270 */
[----:B------:R-:W2:Y:S01]  /*01d0*/  @P3 LDG.E.EL R2, desc[UR4][R8.64] ;  /* 0x0000000408023981 */ /* 0x000ea2000c2e1900 */
[----:B----4-:R-:W-:-:S03]  /*01e0*/  IMAD.WIDE R10, R25, 0x4, R10 ;  /* 0x00000004190a7825 */ /* 0x010fc600078e020a */
[----:B------:R-:W3:Y:S01]  /*01f0*/  @P3 LDG.E.EL R22, desc[UR4][R8.64] ;  /* 0x0000000408163981 */ /* 0x000ee2000c2e1900 */
[C---:B------:R-:W-:Y:S02]  /*0200*/  VIADD R7, R13.reuse, 0x1 ;  /* 0x000000010d077836 */ /* 0x040fe40000000000 */
[----:B------:R-:W-:Y:S01]  /*0210*/  IMAD.HI R4, R13, 0x2d76b885, RZ ;  /* 0x2d76b8850d047827 */ /* 0x000fe200078e02ff */
[----:B------:R-:W4:Y:S03]  /*0220*/  @P2 LDG.E.EL R12, desc[UR4][R10.64+-0x180] ;  /* 0xfffe80040a0c2981 */ /* 0x000f26000c2e1900 */
[----:B------:R-:W-:Y:S01]  /*0230*/  IMAD.MOV.U32 R5, RZ, RZ, RZ ;  /* 0x000000ffff057224 */ /* 0x000fe200078e00ff */
[----:B------:R-:W-:Y:S01]  /*0240*/  SHF.R.U32.HI R17, RZ, 0x1f, R4 ;  /* 0x0000001fff117819 */ /* 0x000fe20000011604 */
[----:B------:R-:W-:-:S03]  /*0250*/  IMAD.HI R0, R7, -0x779bd671, R6 ;  /* 0x8864298f07007827 */ /* 0x000fc600078e0206 */
[----:B------:R-:W-:Y:S01]  /*0260*/  LEA.HI.SX32 R17, R4, R17, 0xf ;  /* 0x0000001104117211 */ /* 0x000fe200078f7aff */
[----:B------:R1:W4:Y:S01]  /*0270*/  @P2 LDG.E.EL R5, desc[UR4][R10.64+-0x180] ;  /* 0xfffe80040a052981 */ /* 0x000322000c2e1900 */
[----:B------:R-:W-:-:S04]  /*0280*/  SHF.R.U32.HI R15, RZ, 0x1f, R0 ;  /* 0x0000001fff0f7819 */ /* 0x000fc80000011600 */
[----:B------:R-:W-:Y:S01]  /*0290*/  LEA.HI.SX32 R15, R0, R15, 0x15 ;  /* 0x0000000f000f7211 */ /* 0x000fe200078faaff */
[----:B------:R-:W-:Y:S02]  /*02a0*/  IMAD R0, R17, 0x5a180, RZ ;  /* 0x0005a18011007824 */ /* 0x000fe400078e02ff */
[----:B------:R-:W-:Y:S02]  /*02b0*/  IMAD R3, R3, -0xf04, R13 ;  /* 0xfffff0fc03037824 */ /* 0x000fe400078e020d */
[----:B------:R-:W-:Y:S02]  /*02c0*/  IMAD R15, R15, -0xf04, R7 ;  /* 0xfffff0fc0f0f7824 */ /* 0x000fe400078e0207 */
[--C-:B------:R-:W-:Y:S02]  /*02d0*/  IMAD R4, R3, 0x60, R0.reuse ;  /* 0x0000006003047824 */ /* 0x100fe400078e0200 */
[----:B------:R-:W-:Y:S01]  /*02e0*/  IMAD R0, R15, 0x60, R0 ;  /* 0x000000600f007824 */ /* 0x000fe200078e0200 */
[----:B------:R-:W-:Y:S01]  /*02f0*/  SHF.R.S32.HI R3, RZ, 0x1f, R25 ;  /* 0x0000001fff037819 */ /* 0x000fe20000011419 */
[----:B------:R-:W5:Y:S01]  /*0300*/  LDC.64 R14, c[0x0][0x228] ;  /* 0x00008a00ff0e7b82 */ /* 0x000f620000000a00 */
[----:B------:R-:W-:-:S02]  /*0310*/  IADD3 R7, P4, R25, R4, RZ ;  /* 0x0000000419077210 */ /* 0x000fc40007f9e0ff */
[----:B------:R-:W-:Y:S02]  /*0320*/  IADD3 R6, P5, R25, R0, RZ ;  /* 0x0000000019067210 */ /* 0x000fe40007fbe0ff */
[-C--:B01----:R-:W-:Y:S02]  /*0330*/  LEA.HI.X.SX32 R10, R4, R3.reuse, 0x1, P4 ;  /* 0x00000003040a7211 */ /* 0x083fe400020f0eff */
[----:B------:R-:W-:Y:S02]  /*0340*/  LEA.HI.X.SX32 R3, R0, R3, 0x1, P5 ;  /* 0x0000000300037211 */ /* 0x000fe400028f0eff */
[C---:B------:R-:W-:Y:S02]  /*0350*/  LEA R8, P5, R6.reuse, UR6, 0x2 ;  /* 0x0000000606087c11 */ /* 0x040fe4000f8a10ff */
[----:B------:R-:W-:Y:S02]  /*0360*/  LEA R16, P4, R7, UR6, 0x2 ;  /* 0x0000000607107c11 */ /* 0x000fe4000f8810ff */
[----:B------:R-:W-:Y:S01]  /*0370*/  LEA.HI.X R9, R6, UR7, R3, 0x2, P5 ;  /* 0x0000000706097c11 */ /* 0x000fe2000a8f1403 */
[----:B------:R-:W-:Y:S01]  /*0380*/  IMAD.MOV.U32 R6, RZ, RZ, RZ ;  /* 0x000000ffff067224 */ /* 0x000fe200078e00ff */
[----:B------:R-:W-:-:S02]  /*0390*/  MOV R3, RZ ;  /* 0x000000ff00037202 */ /* 0x000fc40000000f00 */
[----:B------:R-:W-:Y:S02]  /*03a0*/  LEA.HI.X R17, R7, UR7, R10, 0x2, P4 ;  /* 0x0000000707117c11 */ /* 0x000fe4000a0f140a */
[----:B------:R-:W0:Y:S02]  /*03b0*/  LDC.64 R10, c[0x0][0x250] ;  /* 0x00009400ff0a7b82 */ /* 0x000e240000000a00 */
[----:B------:R1:W4:Y:S04]  /*03c0*/  @P2 LDG.E.EL R3, desc[UR4][R8.64+-0x180] ;  /* 0xfffe800408032981 */ /* 0x000328000c2e1900 */
[----:B------:R5:W4:Y:S01]  /*03d0*/  @P2 LDG.E.EL R6, desc[UR4][R16.64+-0x180] ;  /* 0xfffe800410062981 */ /* 0x000b22000c2e1900 */
[C---:B------:R-:W-:Y:S01]  /*03e0*/  IMAD.IADD R27, R25.reuse, 0x1, R4 ;  /* 0x00000001191b7824 */ /* 0x040fe200078e0204 */
[----:B-1----:R-:W1:Y:S01]  /*03f0*/  LDC.64 R8, c[0x0][0x258] ;  /* 0x00009600ff087b82 */ /* 0x002e620000000a00 */
[----:B------:R-:W-:-:S07]  /*0400*/  IMAD.IADD R7, R25, 0x1, R0 ;  /* 0x0000000119077824 */ /* 0x000fce00078e0200 */
[----:B-----5:R-:W5:Y:S01]  /*0410*/  LDC.64 R16, c[0x0][0x230] ;  /* 0x00008c00ff107b82 */ /* 0x020f620000000a00 */
[----:B------:R-:W-:-:S04]  /*0420*/  IMAD.WIDE R26, R27, 0x4, R28 ;  /* 0x000000041b1a7825 */ /* 0x000fc800078e021c */
[----:B------:R-:W-:Y:S02]  /*0430*/  IMAD.MOV.U32 R0, RZ, RZ, RZ ;  /* 0x000000ffff007224 */ /* 0x000fe400078e00ff */
[----:B------:R-:W-:-:S04]  /*0440*/  IMAD.WIDE R28, R7, 0x4, R28 ;  /* 0x00000004071c7825 */ /* 0x000fc800078e021c */
[----:B------:R-:W-:Y:S01]  /*0450*/  IMAD.WIDE R18, R25, 0x4, R18 ;  /* 0x0000000419127825 */ /* 0x000fe200078e0212 */
[----:B------:R0:W4:Y:S03]  /*0460*/  @P3 LDG.E.EL R0, desc[UR4][R26.64] ;  /* 0x000000041a003981 */ /* 0x000126000c2e1900 */
[----:B------:R-:W-:Y:S01]  /*0470*/  IMAD.MOV.U32 R7, RZ, RZ, RZ ;  /* 0x000000ffff077224 */ /* 0x000fe200078e00ff */
[----:B------:R-:W4:Y:S01]  /*0480*/  @P3 LDG.E.EL R23, desc[UR4][R18.64] ;  /* 0x0000000412173981 */ /* 0x000f22000c2e1900 */
[----:B------:R-:W-:Y:S01]  /*0490*/  IMAD.MOV.U32 R4, RZ, RZ, RZ ;  /* 0x000000ffff047224 */ /* 0x000fe200078e00ff */
[----:B------:R-:W-:-:S03]  /*04a0*/  HFMA2.MMA R24, -RZ, RZ, 0, 0 ;  /* 0x00000000ff187435 */ /* 0x000fc600000001ff */
[----:B------:R0:W4:Y:S02]  /*04b0*/  @P3 LDG.E.EL R7, desc[UR4][R28.64] ;  /* 0x000000041c073981 */ /* 0x000124000c2e1900 */
[----:B0-----:R-:W-:Y:S02]  /*04c0*/  CS2R R26, SRZ ;  /* 0x00000000001a7805 */ /* 0x001fe4000001ff00 */
[----:B------:R0:W4:Y:S01]  /*04d0*/  @P3 LDG.E.EL R4, desc[UR4][R18.64] ;  /* 0x0000000412043981 */ /* 0x000122000c2e1900 */
[----:B------:R-:W-:-:S04]  /*04e0*/  IMAD.WIDE R20, R25, 0x4, R20 ;  /* 0x0000000419147825 */ /* 0x000fc800078e0214 */
[C---:B------:R-:W-:Y:S01]  /*04f0*/  IMAD.WIDE R14, R25.reuse, 0x4, R14 ;  /* 0x00000004190e7825 */ /* 0x040fe200078e020e */
[----:B------:R-:W-:Y:S01]  /*0500*/  CS2R R28, SRZ ;  /* 0x00000000001c7805 */ /* 0x000fe2000001ff00 */
[----:B------:R-:W4:Y:S02]  /*0510*/  @P2 LDG.E.EL R24, desc[UR4][R20.64+-0x180] ;  /* 0xfffe800414182981 */ /* 0x000f24000c2e1900 */
[C---:B------:R-:W-:Y:S01]  /*0520*/  IMAD.WIDE R10, R25.reuse, 0x4, R10 ;  /* 0x00000004190a7825 */ /* 0x040fe200078e020a */
[----:B0-----:R-:W-:Y:S01]  /*0530*/  CS2R R18, SRZ ;  /* 0x0000000000127805 */ /* 0x001fe2000001ff00 */
[----:B------:R-:W4:Y:S02]  /*0540*/  @P2 LDG.E.EL R27, desc[UR4][R20.64+-0x180] ;  /* 0xfffe8004141b2981 */ /* 0x000f24000c2e1900 */
[C---:B-----5:R-:W-:Y:S02]  /*0550*/  IMAD.WIDE R16, R25.reuse, 0x4, R16 ;  /* 0x0000000419107825 */ /* 0x060fe400078e0210 */
[----:B------:R-:W5:Y:S02]  /*0560*/  @P3 LDG.E.EL R26, desc[UR4][R14.64] ;  /* 0x000000040e1a3981 */ /* 0x000f64000c2e1900 */
[----:B-1----:R-:W-:-:S02]  /*0570*/  IMAD.WIDE R8, R25, 0x4, R8 ;  /* 0x0000000419087825 */ /* 0x002fc400078e0208 */
[----:B------:R0:W5:Y:S02]  /*0580*/  @P3 LDG.E.EL R28, desc[UR4][R14.64] ;  /* 0x000000040e1c3981 */ /* 0x000164000c2e1900 */
[----:B------:R-:W-:Y:S02]  /*0590*/  IMAD.MOV.U32 R25, RZ, RZ, RZ ;  /* 0x000000ffff197224 */ /* 0x000fe400078e00ff */
[----:B------:R-:W5:Y:S04]  /*05a0*/  @P3 LDG.E.EL R19, desc[UR4][R16.64] ;  /* 0x0000000410133981 */ /* 0x000f68000c2e1900 */
[----:B------:R-:W5:Y:S01]  /*05b0*/  @P3 LDG.E.EL R25, desc[UR4][R16.64] ;  /* 0x0000000410193981 */ /* 0x000f62000c2e1900 */
[----:B0-----:R-:W-:-:S03]  /*05c0*/  CS2R R14, SRZ ;  /* 0x00000000000e7805 */ /* 0x001fc6000001ff00 */
[----:B------:R-:W5:Y:S04]  /*05d0*/  @P2 LDG.E.EL R29, desc[UR4][R10.64+-0x180] ;  /* 0xfffe80040a1d2981 */ /* 0x000f68000c2e1900 */
[----:B------:R4:W5:Y:S04]  /*05e0*/  @P2 LDG.E.EL R18, desc[UR4][R10.64+-0x180] ;  /* 0xfffe80040a122981 */ /* 0x000968000c2e1900 */
[----:B------:R-:W5:Y:S04]  /*05f0*/  @P2 LDG.E.EL R14, desc[UR4][R8.64+-0x180] ;  /* 0xfffe8004080e2981 */ /* 0x000f68000c2e1900 */
[----:B------:R0:W5:Y:S01]  /*0600*/  @P2 LDG.E.EL R15, desc[UR4][R8.64+-0x180] ;  /* 0xfffe8004080f2981 */ /* 0x000162000c2e1900 */
[----:B--2---:R-:W-:-:S05]  /*0610*/  SEL R2, R2, RZ, P3 ;  /* 0x000000ff02027207 */ /* 0x004fca0001800000 */
[----:B------:R-:W-:Y:S01]  /*0620*/  FADD R2, R2, 0.0010000000474974513054 ;  /* 0x3a83126f02027421 */ /* 0x000fe20000000000 */
[----:B---3--:R-:W-:-:S05]  /*0630*/  SEL R22, R22, RZ, P3 ;  /* 0x000000ff16167207 */ /* 0x008fca0001800000 */
[----:B------:R-:W1:Y:S01]  /*0640*/  MUFU.SQRT R2, R2 ;  /* 0x0000000200027308 */ /* 0x000e620000002000 */
[----:B------:R-:W-:Y:S01]  /*0650*/  FADD R22, R22, 0.0010000000474974513054 ;  /* 0x3a83126f16167421 */ /* 0x000fe20000000000 */
[----:B----4-:R-:W-:-:S06]  /*0660*/  SEL R11, R12, RZ, P2 ;  /* 0x000000ff0c0b7207 */ /* 0x010fcc0001000000 */
[----:B------:R-:W2:Y:S01]  /*0670*/  MUFU.SQRT R10, R22 ;  /* 0x00000016000a7308 */ /* 0x000ea20000002000 */
[----:B------:R-:W-:Y:S01]  /*0680*/  FADD R11, R11, 0.0010000000474974513054 ;  /* 0x3a83126f0b0b7421 */ /* 0x000fe20000000000 */
[----:B------:R-:W-:Y:S02]  /*0690*/  SEL R5, R5, RZ, P2 ;  /* 0x000000ff05057207 */ /* 0x000fe40001000000 */
[----:B-1----:R-:W-:-:S04]  /*06a0*/  FSETP.GT.AND P5, PT, R2, 8.50705917302346158658e+37, PT ;  /* 0x7e8000000200780b */ /* 0x002fc80003fa4000 */
[----:B------:R-:W1:Y:S01]  /*06b0*/  MUFU.SQRT R11, R11 ;  /* 0x0000000b000b7308 */ /* 0x000e620000002000 */
[----:B------:R-:W-:Y:S01]  /*06c0*/  FSETP.GEU.AND P4, PT, R2, 1.175494350822287508e-38, PT ;  /* 0x008000000200780b */ /* 0x000fe20003f8e000 */
[----:B0-----:R-:W-:Y:S01]  /*06d0*/  FADD R9, R5, 0.0010000000474974513054 ;  /* 0x3a83126f05097421 */ /* 0x001fe20000000000 */
[----:B------:R-:W-:Y:S01]  /*06e0*/  IMAD.MOV.U32 R5, RZ, RZ, 0x3e800000 ;  /* 0x3e800000ff057424 */ /* 0x000fe200078e00ff */
[----:B--2---:R-:W-:-:S04]  /*06f0*/  FSETP.GT.AND P6, PT, R10, 8.50705917302346158658e+37, PT ;  /* 0x7e8000000a00780b */ /* 0x004fc80003fc4000 */
[----:B------:R-:W0:Y:S01]  /*0700*/  MUFU.SQRT R9, R9 ;  /* 0x0000000900097308 */ /* 0x000e220000002000 */
[----:B------:R-:W-:Y:S01]  /*0710*/  FSEL R17, R5, 1, P5 ;  /* 0x3f80000005117808 */ /* 0x000fe20002800000 */
[----:B------:R-:W-:Y:S01]  /*0720*/  @P5 FMUL R2, R2, 0.25 ;  /* 0x3e80000002025820 */ /* 0x000fe20000400000 */
[----:B------:R-:W-:-:S03]  /*0730*/  FSETP.GEU.AND P5, PT, R10, 1.175494350822287508e-38, PT ;  /* 0x008000000a00780b */ /* 0x000fc60003fae000 */
[----:B------:R-:W-:Y:S01]  /*0740*/  @!P4 FMUL R17, R17, 16777216 ;  /* 0x4b8000001111c820 */ /* 0x000fe20000400000 */
[----:B------:R-:W-:Y:S01]  /*0750*/  @!P4 FMUL R2, R2, 16777216 ;  /* 0x4b8000000202c820 */ /* 0x000fe20000400000 */
[----:B-1----:R-:W-:Y:S02]  /*0760*/  FSETP.GT.AND P4, PT, R11, 8.50705917302346158658e+37, PT ;  /* 0x7e8000000b00780b */ /* 0x002fe40003f84000 */
[----:B------:R-:W-:Y:S01]  /*0770*/  FSEL R12, R5, 1, P6 ;  /* 0x3f800000050c7808 */ /* 0x000fe20003000000 */
[----:B------:R1:W2:Y:S01]  /*0780*/  MUFU.RCP R8, R2 ;  /* 0x0000000200087308 */ /* 0x0002a20000001000 */
[----:B------:R-:W-:Y:S01]  /*0790*/  @P6 FMUL R10, R10, 0.25 ;  /* 0x3e8000000a0a6820 */ /* 0x000fe20000400000 */
[----:B------:R-:W-:-:S03]  /*07a0*/  FSETP.GEU.AND P6, PT, R11, 1.175494350822287508e-38, PT ;  /* 0x008000000b00780b */ /* 0x000fc60003fce000 */
[----:B------:R-:W-:Y:S01]  /*07b0*/  @!P5 FMUL R10, R10, 16777216 ;  /* 0x4b8000000a0ad820 */ /* 0x000fe20000400000 */
[----:B------:R-:W-:Y:S01]  /*07c0*/  @!P5 FMUL R12, R12, 16777216 ;  /* 0x4b8000000c0cd820 */ /* 0x000fe20000400000 */
[----:B0-----:R-:W-:-:S03]  /*07d0*/  FSETP.GT.AND P5, PT, R9, 8.50705917302346158658e+37, PT ;  /* 0x7e8000000900780b */ /* 0x001fc60003fa4000 */
[----:B------:R-:W-:Y:S01]  /*07e0*/  @P4 FMUL R11, R11, 0.25 ;  /* 0x3e8000000b0b4820 */ /* 0x000fe20000400000 */
[----:B-1----:R-:W-:Y:S02]  /*07f0*/  FSEL R2, R5, 1, P4 ;  /* 0x3f80000005027808 */ /* 0x002fe40002000000 */
[----:B------:R-:W-:Y:S02]  /*0800*/  FSETP.GEU.AND P4, PT, R9, 1.175494350822287508e-38, PT ;  /* 0x008000000900780b */ /* 0x000fe40003f8e000 */
[----:B------:R-:W-:Y:S01]  /*0810*/  @!P6 FMUL R11, R11, 16777216 ;  /* 0x4b8000000b0be820 */ /* 0x000fe20000400000 */
[----:B--2---:R-:W-:Y:S02]  /*0820*/  FMUL R8, R8, R17 ;  /* 0x0000001108087220 */ /* 0x004fe40000400000 */
[----:B------:R-:W0:Y:S02]  /*0830*/  MUFU.RCP R17, R10 ;  /* 0x0000000a00117308 */ /* 0x000e240000001000 */
[----:B------:R-:W-:-:S06]  /*0840*/  @P5 FMUL R9, R9, 0.25 ;  /* 0x3e80000009095820 */ /* 0x000fcc0000400000 */
[----:B------:R-:W1:Y:S01]  /*0850*/  MUFU.RCP R11, R11 ;  /* 0x0000000b000b7308 */ /* 0x000e620000001000 */
[----:B------:R-:W-:Y:S01]  /*0860*/  @!P4 FMUL R9, R9, 16777216 ;  /* 0x4b8000000909c820 */ /* 0x000fe20000400000 */
[----:B------:R-:W-:-:S06]  /*0870*/  @!P6 FMUL R2, R2, 16777216 ;  /* 0x4b8000000202e820 */ /* 0x000fcc0000400000 */
[----:B------:R-:W2:Y:S01]  /*0880*/  MUFU.RCP R9, R9 ;  /* 0x0000000900097308 */ /* 0x000ea20000001000 */
[----:B------:R-:W-:Y:S02]  /*0890*/  SEL R0, R0, RZ, P3 ;  /* 0x000000ff00007207 */ /* 0x000fe40001800000 */
[----:B------:R-:W-:Y:S01]  /*08a0*/  SEL R23, R23, RZ, P3 ;  /* 0x000000ff17177207 */ /* 0x000fe20001800000 */
[----:B0-----:R-:W-:Y:S01]  /*08b0*/  FMUL R12, R17, R12 ;  /* 0x0000000c110c7220 */ /* 0x001fe20000400000 */
[----:B------:R-:W-:-:S03]  /*08c0*/  SEL R7, R7, RZ, P3 ;  /* 0x000000ff07077207 */ /* 0x000fc60001800000 */
[----:B------:R-:W-:Y:S01]  /*08d0*/  FADD R17, R0, -R23 ;  /* 0x8000001700117221 */ /* 0x000fe20000000000 */
[----:B------:R-:W-:Y:S02]  /*08e0*/  SEL R4, R4, RZ, P3 ;  /* 0x000000ff04047207 */ /* 0x000fe40001800000 */
[----:B------:R-:W-:Y:S01]  /*08f0*/  FSEL R0, R5, 1, P5 ;  /* 0x3f80000005007808 */ /* 0x000fe20002800000 */
[----:B-1----:R-:W-:Y:S02]  /*0900*/  FMUL R11, R11, R2 ;  /* 0x000000020b0b7220 */ /* 0x002fe40000400000 */
[----:B------:R-:W-:Y:S01]  /*0910*/  FADD R5, R7, -R4 ;  /* 0x8000000407057221 */ /* 0x000fe20000000000 */
[----:B------:R-:W-:Y:S02]  /*0920*/  SEL R4, R3, RZ, P2 ;  /* 0x000000ff03047207 */ /* 0x000fe40001000000 */
[----:B------:R-:W0:Y:S01]  /*0930*/  LDC.64 R2, c[0x0][0x260] ;  /* 0x00009800ff027b82 */ /* 0x000e220000000a00 */
[----:B------:R-:W-:Y:S01]  /*0940*/  SEL R24, R24, RZ, P2 ;  /* 0x000000ff18187207 */ /* 0x000fe20001000000 */
[----:B------:R-:W-:Y:S01]  /*0950*/  @!P4 FMUL R0, R0, 16777216 ;  /* 0x4b8000000000c820 */ /* 0x000fe20000400000 */
[----:B------:R-:W-:-:S02]  /*0960*/  SEL R21, R6, RZ, P2 ;  /* 0x000000ff06157207 */ /* 0x000fc40001000000 */
[----:B------:R-:W-:Y:S01]  /*0970*/  SEL R27, R27, RZ, P2 ;  /* 0x000000ff1b1b7207 */ /* 0x000fe20001000000 */
[----:B--2---:R-:W-:Y:S01]  /*0980*/  FMUL R9, R9, R0 ;  /* 0x0000000009097220 */ /* 0x004fe20000400000 */
[----:B------:R-:W-:Y:S01]  /*0990*/  FMUL R12, R12, R5 ;  /* 0x000000050c0c7220 */ /* 0x000fe20000400000 */
[----:B------:R-:W-:Y:S02]  /*09a0*/  FADD R24, R21, -R24 ;  /* 0x8000001815187221 */ /* 0x000fe40000000000 */
[----:B------:R-:W-:Y:S01]  /*09b0*/  FADD R4, R4, -R27 ;  /* 0x8000001b04047221 */ /* 0x000fe20000000000 */
[----:B-----5:R-:W-:Y:S01]  /*09c0*/  SEL R5, R26, RZ, P3 ;  /* 0x000000ff1a057207 */ /* 0x020fe20001800000 */
[----:B------:R-:W-:Y:S01]  /*09d0*/  FMUL R8, R8, R17 ;  /* 0x0000001108087220 */ /* 0x000fe20000400000 */
[----:B------:R-:W-:Y:S02]  /*09e0*/  SEL R7, R28, RZ, P3 ;  /* 0x000000ff1c077207 */ /* 0x000fe40001800000 */
[----:B------:R-:W-:Y:S01]  /*09f0*/  SEL R6, R19, RZ, P3 ;  /* 0x000000ff13067207 */ /* 0x000fe20001800000 */
[----:B------:R-:W-:Y:S01]  /*0a00*/  FMUL R0, R11, R24 ;  /* 0x000000180b007220 */ /* 0x000fe20000400000 */
[----:B------:R-:W-:Y:S01]  /*0a10*/  FMUL R4, R9, R4 ;  /* 0x0000000409047220 */ /* 0x000fe20000400000 */
[----:B------:R-:W-:-:S02]  /*0a20*/  SEL R10, R25, RZ, P3 ;  /* 0x000000ff190a7207 */ /* 0x000fc40001800000 */
[----:B------:R-:W-:Y:S02]  /*0a30*/  SEL R29, R29, RZ, P2 ;  /* 0x000000ff1d1d7207 */ /* 0x000fe40001000000 */
[----:B------:R-:W-:Y:S02]  /*0a40*/  SEL R18, R18, RZ, P2 ;  /* 0x000000ff12127207 */ /* 0x000fe40001000000 */
[----:B------:R-:W-:Y:S02]  /*0a50*/  SEL R14, R14, RZ, P2 ;  /* 0x000000ff0e0e7207 */ /* 0x000fe40001000000 */
[----:B------:R-:W-:Y:S01]  /*0a60*/  SEL R15, R15, RZ, P2 ;  /* 0x000000ff0f0f7207 */ /* 0x000fe20001000000 */
[----:B------:R-:W-:Y:S01]  /*0a70*/  FFMA R8, R5, R8, R6 ;  /* 0x0000000805087223 */ /* 0x000fe20000000006 */
[----:B------:R-:W-:Y:S01]  /*0a80*/  FFMA R12, R7, R12, R10 ;  /* 0x0000000c070c7223 */ /* 0x000fe2000000000a */
[----:B------:R-:W-:Y:S02]  /*0a90*/  FFMA R0, R29, R0, R14 ;  /* 0x000000001d007223 */ /* 0x000fe4000000000e */
[----:B------:R-:W-:Y:S01]  /*0aa0*/  FFMA R4, R18, R4, R15 ;  /* 0x0000000412047223 */ /* 0x000fe2000000000f */
[----:B------:R-:W-:-:S02]  /*0ab0*/  FSETP.GEU.AND P4, PT, R8, RZ, PT ;  /* 0x000000ff0800720b */ /* 0x000fc40003f8e000 */
[----:B------:R-:W-:Y:S02]  /*0ac0*/  FSETP.GEU.AND P5, PT, R12, RZ, PT ;  /* 0x000000ff0c00720b */ /* 0x000fe40003fae000 */
[----:B------:R-:W-:Y:S02]  /*0ad0*/  FSETP.GEU.AND P3, PT, R0, RZ, PT ;  /* 0x000000ff0000720b */ /* 0x000fe40003f6e000 */
[----:B------:R-:W-:Y:S01]  /*0ae0*/  FSETP.GEU.AND P2, PT, R4, RZ, PT ;  /* 0x000000ff0400720b */ /* 0x000fe20003f4e000 */
[----:B0-----:R-:W-:Y:S01]  /*0af0*/  IMAD.WIDE R2, R13, 0x4, R2 ;  /* 0x000000040d027825 */ /* 0x001fe200078e0202 */
[----:B------:R-:W-:Y:S02]  /*0b00*/  FSEL R8, R8, RZ, P4 ;  /* 0x000000ff08087208 */ /* 0x000fe40002000000 */
[----:B------:R-:W-:Y:S02]  /*0b10*/  FSEL R9, R12, RZ, P5 ;  /* 0x000000ff0c097208 */ /* 0x000fe40002800000 */
[----:B------:R-:W-:-:S02]  /*0b20*/  @P1 FSEL R8, R0, RZ, P3 ;  /* 0x000000ff00081208 */ /* 0x000fc40001800000 */
[----:B------:R-:W-:Y:S01]  /*0b30*/  @P1 FSEL R9, R4, RZ, P2 ;  /* 0x000000ff04091208 */ /* 0x000fe20001000000 */
[----:B------:R-:W-:Y:S06]  /*0b40*/  @P0 EXIT ;  /* 0x000000000000094d */ /* 0x000fec0003800000 */
[----:B------:R-:W-:Y:S01]  /*0b50*/  STG.E.64 desc[UR4][R2.64], R8 ;  /* 0x0000000802007986 */ /* 0x000fe2000c101b04 */
[----:B------:R-:W-:Y:S05]  /*0b60*/  EXIT ;  /* 0x000000000000794d */ /* 0x000fea0003800000 */
.L_x_0:
[----:B------:R-:W-:-:S00]  /*0b70*/  BRA `(.L_x_0) ;  /* 0xfffffffc00fc7947 */ /* 0x000fc0000383ffff */
[----:B------:R-:W-:-:S00]  /*0b80*/  NOP ;  /* 0x0000000000007918 */ /* 0x000fc00000000000 */
[----:B------:R-:W-:-:S00]  /*0b90*/  NOP ;  /* 0x0000000000007918 */ /* 0x000fc00000000000 */
[----:B------:R-:W-:-:S00]  /*0ba0*/  NOP ;  /* 0x0000000000007918 */ /* 0x000fc00000000000 */
[----:B------:R-:W-:-:S00]  /*0bb0*/  NOP ;  /* 0x0000000000007918 */ /* 0x000fc00000000000 */
[----:B------:R-:W-:-:S00]  /*0bc0*/  NOP ;  /* 0x0000000000007918 */ /* 0x000fc00000000000 */
[----:B------:R-:W-:-:S00]  /*0bd0*/  NOP ;  /* 0x0000000000007918 */ /* 0x000fc00000000000 */
[----:B------:R-:W-:-:S00]  /*0be0*/  NOP ;  /* 0x0000000000007918 */ /* 0x000fc00000000000 */
[----:B------:R-:W-:-:S00]  /*0bf0*/  NOP ;  /* 0x0000000000007918 */ /* 0x000fc00000000000 */
.L_x_1:


//--------------------- .nv.global.init           --------------------------
	.section	.nv.global.init,"aw",@progbits
.nv.global.init:
	.type		_$_str,@object
	.size		_$_str,(_$_str_$_2 - _$_str)
_$_str:
        /*0000*/ 	.byte	0x5f, 0x5f, 0x43, 0x55, 0x44, 0x41, 0x5f, 0x46, 0x54, 0x5a, 0x00
	.type		_$_str_$_2,@object
	.size		_$_str_$_2,(.L_1 - _$_str_$_2)
_$_str_$_2:
        /*000b*/ 	.byte	0x5f, 0x5f, 0x43, 0x55, 0x44, 0x41, 0x5f, 0x50, 0x52, 0x45, 0x43, 0x5f, 0x53, 0x51, 0x52, 0x54
        /*001b*/ 	.byte	0x00
.L_1:


//--------------------- .nv.constant0.triton_poi_fused_cat_4 --------------------------
	.section	.nv.constant0.triton_poi_fused_cat_4,"a",@progbits
	.sectionflags	@""
	.align	4
.nv.constant0.triton_poi_fused_cat_4:
	.zero		620
